//
// Generated by NVIDIA NVVM Compiler
//
// Compiler Build ID: CL-36424714
// Cuda compilation tools, release 13.0, V13.0.88
// Based on NVVM 20.0.0
//

.version 9.0
.target sm_100
.address_size 64

	// .globl	_Z20spmm_csr_warp_kerneliiPKiS0_PKfS2_Pf

.visible .entry _Z20spmm_csr_warp_kerneliiPKiS0_PKfS2_Pf(
	.param .u32 _Z20spmm_csr_warp_kerneliiPKiS0_PKfS2_Pf_param_0,
	.param .u32 _Z20spmm_csr_warp_kerneliiPKiS0_PKfS2_Pf_param_1,
	.param .u64 .ptr .align 1 _Z20spmm_csr_warp_kerneliiPKiS0_PKfS2_Pf_param_2,
	.param .u64 .ptr .align 1 _Z20spmm_csr_warp_kerneliiPKiS0_PKfS2_Pf_param_3,
	.param .u64 .ptr .align 1 _Z20spmm_csr_warp_kerneliiPKiS0_PKfS2_Pf_param_4,
	.param .u64 .ptr .align 1 _Z20spmm_csr_warp_kerneliiPKiS0_PKfS2_Pf_param_5,
	.param .u64 .ptr .align 1 _Z20spmm_csr_warp_kerneliiPKiS0_PKfS2_Pf_param_6
)
{


	ret;

}


// ===== COMPILED SASS (sm_100) =====

	.target	sm_100

	.elftype	@"ET_EXEC"


//--------------------- .note.nv.tkinfo           --------------------------
	.section	.note.nv.tkinfo,"",@"SHT_NOTE"
	.sectionflags	@"SHF_NOTE_NV_TKINFO"
	.tkinfo
        /*0018*/ 	.word	0x00000002
        /*0030*/ 	.string	""
        /*0030*/ 	.string	"ptxas"
        /*0030*/ 	.string	"Cuda compilation tools, release 13.0, V13.0.88"
        /*0030*/ 	.string	"Build cuda_13.0.r13.0/compiler.36424714_0"
        /*0030*/ 	.string	"-arch sm_100 -m 64 "



//--------------------- .note.nv.cuinfo           --------------------------
	.section	.note.nv.cuinfo,"",@"SHT_NOTE"
	.sectionflags	@"SHF_NOTE_NV_CUINFO"
        /*0018*/ 	.short	0x0002
        /*001a*/ 	.short	0x0064
        /*001c*/ 	.short	0x0082
	.zero		2


//--------------------- .nv.info                  --------------------------
	.section	.nv.info,"",@"SHT_CUDA_INFO"
	.align	4


	//----- nvinfo : EIATTR_REGCOUNT
	.align		4
        /*0000*/ 	.byte	0x04, 0x2f
        /*0002*/ 	.short	(.L_1 - .L_0)
	.align		4
.L_0:
        /*0004*/ 	.word	index@(_Z20spmm_csr_warp_kerneliiPKiS0_PKfS2_Pf)
        /*0008*/ 	.word	0x00000004


	//----- nvinfo : EIATTR_FRAME_SIZE
	.align		4
.L_1:
        /*000c*/ 	.byte	0x04, 0x11
        /*000e*/ 	.short	(.L_3 - .L_2)
	.align		4
.L_2:
        /*0010*/ 	.word	index@(_Z20spmm_csr_warp_kerneliiPKiS0_PKfS2_Pf)
        /*0014*/ 	.word	0x00000000


	//----- nvinfo : EIATTR_MIN_STACK_SIZE
	.align		4
.L_3:
        /*0018*/ 	.byte	0x04, 0x12
        /*001a*/ 	.short	(.L_5 - .L_4)
	.align		4
.L_4:
        /*001c*/ 	.word	index@(_Z20spmm_csr_warp_kerneliiPKiS0_PKfS2_Pf)
        /*0020*/ 	.word	0x00000000
.L_5:


//--------------------- .nv.compat                --------------------------
	.section	.nv.compat,"",@"SHT_CUDA_COMPAT_INFO"
	.align	4
        /*0000*/ 	.byte	0x02, 0x09, 0x00, 0x00, 0x02, 0x02, 0x01, 0x00, 0x02, 0x05, 0x05, 0x00, 0x03, 0x07, 0x01, 0x01
        /*0010*/ 	.byte	0x02, 0x03, 0x00, 0x00, 0x02, 0x06, 0x01, 0x00, 0x04, 0x0b, 0x08, 0x00, 0x09, 0x00, 0x00, 0x00
        /*0020*/ 	.byte	0x00, 0x00, 0x00, 0x00


//--------------------- .nv.info._Z20spmm_csr_warp_kerneliiPKiS0_PKfS2_Pf --------------------------
	.section	.nv.info._Z20spmm_csr_warp_kerneliiPKiS0_PKfS2_Pf,"",@"SHT_CUDA_INFO"
	.sectionflags	@""
	.align	4


	//----- nvinfo : EIATTR_CUDA_API_VERSION
	.align		4
        /*0000*/ 	.byte	0x04, 0x37
        /*0002*/ 	.short	(.L_7 - .L_6)
.L_6:
        /*0004*/ 	.word	0x00000082


	//----- nvinfo : EIATTR_KPARAM_INFO
	.align		4
.L_7:
        /*0008*/ 	.byte	0x04, 0x17
        /*000a*/ 	.short	(.L_9 - .L_8)
.L_8:
        /*000c*/ 	.word	0x00000000
        /*0010*/ 	.short	0x0006
        /*0012*/ 	.short	0x0028
        /*0014*/ 	.byte	0x00, 0xf5, 0x21, 0x00


	//----- nvinfo : EIATTR_KPARAM_INFO
	.align		4
.L_9:
        /*0018*/ 	.byte	0x04, 0x17
        /*001a*/ 	.short	(.L_11 - .L_10)
.L_10:
        /*001c*/ 	.word	0x00000000
        /*0020*/ 	.short	0x0005
        /*0022*/ 	.short	0x0020
        /*0024*/ 	.byte	0x00, 0xf5, 0x21, 0x00


	//----- nvinfo : EIATTR_KPARAM_INFO
	.align		4
.L_11:
        /*0028*/ 	.byte	0x04, 0x17
        /*002a*/ 	.short	(.L_13 - .L_12)
.L_12:
        /*002c*/ 	.word	0x00000000
        /*0030*/ 	.short	0x0004
        /*0032*/ 	.short	0x0018
        /*0034*/ 	.byte	0x00, 0xf5, 0x21, 0x00


	//----- nvinfo : EIATTR_KPARAM_INFO
	.align		4
.L_13:
        /*0038*/ 	.byte	0x04, 0x17
        /*003a*/ 	.short	(.L_15 - .L_14)
.L_14:
        /*003c*/ 	.word	0x00000000
        /*0040*/ 	.short	0x0003
        /*0042*/ 	.short	0x0010
        /*0044*/ 	.byte	0x00, 0xf5, 0x21, 0x00


	//----- nvinfo : EIATTR_KPARAM_INFO
	.align		4
.L_15:
        /*0048*/ 	.byte	0x04, 0x17
        /*004a*/ 	.short	(.L_17 - .L_16)
.L_16:
        /*004c*/ 	.word	0x00000000
        /*0050*/ 	.short	0x0002
        /*0052*/ 	.short	0x0008
        /*0054*/ 	.byte	0x00, 0xf5, 0x21, 0x00


	//----- nvinfo : EIATTR_KPARAM_INFO
	.align		4
.L_17:
        /*0058*/ 	.byte	0x04, 0x17
        /*005a*/ 	.short	(.L_19 - .L_18)
.L_18:
        /*005c*/ 	.word	0x00000000
        /*0060*/ 	.short	0x0001
        /*0062*/ 	.short	0x0004
        /*0064*/ 	.byte	0x00, 0xf0, 0x11, 0x00


	//----- nvinfo : EIATTR_KPARAM_INFO
	.align		4
.L_19:
        /*0068*/ 	.byte	0x04, 0x17
        /*006a*/ 	.short	(.L_21 - .L_20)
.L_20:
        /*006c*/ 	.word	0x00000000
        /*0070*/ 	.short	0x0000
        /*0072*/ 	.short	0x0000
        /*0074*/ 	.byte	0x00, 0xf0, 0x11, 0x00


	//----- nvinfo : EIATTR_SPARSE_MMA_MASK
	.align		4
.L_21:
        /*0078*/ 	.byte	0x03, 0x50
        /*007a*/ 	.short	0x0000


	//----- nvinfo : EIATTR_MAXREG_COUNT
	.align		4
        /*007c*/ 	.byte	0x03, 0x1b
        /*007e*/ 	.short	0x00ff


	//----- nvinfo : EIATTR_MERCURY_ISA_VERSION
	.align		4
        /*0080*/ 	.byte	0x03, 0x5f
        /*0082*/ 	.short	0x0101


	//----- nvinfo : EIATTR_VRC_CTA_INIT_COUNT
	.align		4
        /*0084*/ 	.byte	0x02, 0x4a
	.zero		1
	.zero		1


	//----- nvinfo : EIATTR_EXIT_INSTR_OFFSETS
	.align		4
        /*0088*/ 	.byte	0x04, 0x1c
        /*008a*/ 	.short	(.L_23 - .L_22)


	//   ....[0]....
.L_22:
        /*008c*/ 	.word	0x00000010


	//----- nvinfo : EIATTR_CBANK_PARAM_SIZE
	.align		4
.L_23:
        /*0090*/ 	.byte	0x03, 0x19
        /*0092*/ 	.short	0x0030


	//----- nvinfo : EIATTR_PARAM_CBANK
	.align		4
        /*0094*/ 	.byte	0x04, 0x0a
        /*0096*/ 	.short	(.L_25 - .L_24)
	.align		4
.L_24:
        /*0098*/ 	.word	index@(.nv.constant0._Z20spmm_csr_warp_kerneliiPKiS0_PKfS2_Pf)
        /*009c*/ 	.short	0x0380
        /*009e*/ 	.short	0x0030


	//----- nvinfo : EIATTR_SW_WAR
	.align		4
.L_25:
        /*00a0*/ 	.byte	0x04, 0x36
        /*00a2*/ 	.short	(.L_27 - .L_26)
.L_26:
        /*00a4*/ 	.word	0x00000008
.L_27:


//--------------------- .nv.callgraph             --------------------------
	.section	.nv.callgraph,"",@"SHT_CUDA_CALLGRAPH"
	.align	4
	.sectionentsize	8
	.align		4
        /*0000*/ 	.word	0x00000000
	.align		4
        /*0004*/ 	.word	0xffffffff
	.align		4
        /*0008*/ 	.word	0x00000000
	.align		4
        /*000c*/ 	.word	0xfffffffe
	.align		4
        /*0010*/ 	.word	0x00000000
	.align		4
        /*0014*/ 	.word	0xfffffffd
	.align		4
        /*0018*/ 	.word	0x00000000
	.align		4
        /*001c*/ 	.word	0xfffffffc


//--------------------- .text._Z20spmm_csr_warp_kerneliiPKiS0_PKfS2_Pf --------------------------
	.section	.text._Z20spmm_csr_warp_kerneliiPKiS0_PKfS2_Pf,"ax",@progbits
	.align	128
        .global         _Z20spmm_csr_warp_kerneliiPKiS0_PKfS2_Pf
        .type           _Z20spmm_csr_warp_kerneliiPKiS0_PKfS2_Pf,@function
        .size           _Z20spmm_csr_warp_kerneliiPKiS0_PKfS2_Pf,(.L_x_1 - _Z20spmm_csr_warp_kerneliiPKiS0_PKfS2_Pf)
        .other          _Z20spmm_csr_warp_kerneliiPKiS0_PKfS2_Pf,@"STO_CUDA_ENTRY STV_DEFAULT"
_Z20spmm_csr_warp_kerneliiPKiS0_PKfS2_Pf:
.text._Z20spmm_csr_warp_kerneliiPKiS0_PKfS2_Pf:
[----:B------:R-:W-:Y:S01]  /*0000*/  LDC R1, c[0x0][0x37c] ;  /* 0x0000df00ff017b82 */ /* 0x000fe20000000800 */
[----:B------:R-:W-:Y:S05]  /*0010*/  EXIT ;  /* 0x000000000000794d */ /* 0x000fea0003800000 */
.L_x_0:
[----:B------:R-:W-:-:S00]  /*0020*/  BRA `(.L_x_0) ;  /* 0xfffffffc00fc7947 */ /* 0x000fc0000383ffff */
[----:B------:R-:W-:-:S00]  /*0030*/  NOP ;  /* 0x0000000000007918 */ /* 0x000fc00000000000 */
        /* <DEDUP_REMOVED lines=12> */
.L_x_1:


//--------------------- .nv.shared.reserved.0     --------------------------
	.section	.nv.shared.reserved.0,"aw",@nobits
	.weak		__nv_reservedSMEM_offset_0_alias
	.size		__nv_reservedSMEM_offset_0_alias, 0, 64
	.other		__nv_reservedSMEM_offset_0_alias,@"STO_CUDA_RESERVED_SHARED STV_DEFAULT"
__nv_reservedSMEM_offset_0_alias:
	.zero		0
	.zero		64


//--------------------- .nv.constant0._Z20spmm_csr_warp_kerneliiPKiS0_PKfS2_Pf --------------------------
	.section	.nv.constant0._Z20spmm_csr_warp_kerneliiPKiS0_PKfS2_Pf,"a",@progbits
	.sectionflags	@""
	.align	4
.nv.constant0._Z20spmm_csr_warp_kerneliiPKiS0_PKfS2_Pf:
	.zero		944


//--------------------- SYMBOLS --------------------------

	.type		.nv.reservedSmem.offset0,@object
	.size		.nv.reservedSmem.offset0,0x4
